//
// Generated by NVIDIA NVVM Compiler
//
// Compiler Build ID: CL-36424714
// Cuda compilation tools, release 13.0, V13.0.88
// Based on NVVM 20.0.0
//

.version 9.0
.target sm_100
.address_size 64

	// .globl	_Z21colour_to_gray_kernelPfS_jj

.visible .entry _Z21colour_to_gray_kernelPfS_jj(
	.param .u64 .ptr .align 1 _Z21colour_to_gray_kernelPfS_jj_param_0,
	.param .u64 .ptr .align 1 _Z21colour_to_gray_kernelPfS_jj_param_1,
	.param .u32 _Z21colour_to_gray_kernelPfS_jj_param_2,
	.param .u32 _Z21colour_to_gray_kernelPfS_jj_param_3
)
{
	.reg .pred 	%p<4>;
	.reg .b32 	%r<13>;
	.reg .b32 	%f<7>;
	.reg .b64 	%rd<11>;

	ld.param.u64 	%rd1, [_Z21colour_to_gray_kernelPfS_jj_param_0];
	ld.param.u64 	%rd2, [_Z21colour_to_gray_kernelPfS_jj_param_1];
	ld.param.u32 	%r3, [_Z21colour_to_gray_kernelPfS_jj_param_2];
	ld.param.u32 	%r4, [_Z21colour_to_gray_kernelPfS_jj_param_3];
	mov.u32 	%r5, %ctaid.x;
	mov.u32 	%r6, %ntid.x;
	mov.u32 	%r7, %tid.x;
	mad.lo.s32 	%r1, %r5, %r6, %r7;
	mov.u32 	%r8, %ctaid.y;
	mov.u32 	%r9, %ntid.y;
	mov.u32 	%r10, %tid.y;
	mad.lo.s32 	%r2, %r8, %r9, %r10;
	setp.ge.u32 	%p1, %r2, %r4;
	setp.ge.u32 	%p2, %r1, %r3;
	or.pred  	%p3, %p2, %p1;
	@%p3 bra 	$L__BB0_2;
	cvta.to.global.u64 	%rd3, %rd1;
	cvta.to.global.u64 	%rd4, %rd2;
	mad.lo.s32 	%r11, %r3, %r2, %r1;
	mul.wide.s32 	%rd5, %r11, 4;
	add.s64 	%rd6, %rd3, %rd5;
	ld.global.f32 	%f1, [%rd6];
	mul.lo.s32 	%r12, %r4, %r3;
	mul.wide.s32 	%rd7, %r12, 4;
	add.s64 	%rd8, %rd6, %rd7;
	ld.global.f32 	%f2, [%rd8];
	mul.f32 	%f3, %f2, 0f3F3851EC;
	fma.rn.f32 	%f4, %f1, 0f3E570A3D, %f3;
	add.s64 	%rd9, %rd8, %rd7;
	ld.global.f32 	%f5, [%rd9];
	fma.rn.f32 	%f6, %f5, 0f3D8F5C29, %f4;
	add.s64 	%rd10, %rd4, %rd5;
	st.global.f32 	[%rd10], %f6;
$L__BB0_2:
	ret;

}


// ===== COMPILED SASS (sm_100) =====

	.target	sm_100

	.elftype	@"ET_EXEC"


//--------------------- .note.nv.tkinfo           --------------------------
	.section	.note.nv.tkinfo,"",@"SHT_NOTE"
	.sectionflags	@"SHF_NOTE_NV_TKINFO"
	.tkinfo
        /*0018*/ 	.word	0x00000002
        /*0030*/ 	.string	""
        /*0030*/ 	.string	"ptxas"
        /*0030*/ 	.string	"Cuda compilation tools, release 13.0, V13.0.88"
        /*0030*/ 	.string	"Build cuda_13.0.r13.0/compiler.36424714_0"
        /*0030*/ 	.string	"-arch sm_100 -m 64 "



//--------------------- .note.nv.cuinfo           --------------------------
	.section	.note.nv.cuinfo,"",@"SHT_NOTE"
	.sectionflags	@"SHF_NOTE_NV_CUINFO"
        /*0018*/ 	.short	0x0002
        /*001a*/ 	.short	0x0064
        /*001c*/ 	.short	0x0082
	.zero		2


//--------------------- .nv.info                  --------------------------
	.section	.nv.info,"",@"SHT_CUDA_INFO"
	.align	4


	//----- nvinfo : EIATTR_REGCOUNT
	.align		4
        /*0000*/ 	.byte	0x04, 0x2f
        /*0002*/ 	.short	(.L_1 - .L_0)
	.align		4
.L_0:
        /*0004*/ 	.word	index@(_Z21colour_to_gray_kernelPfS_jj)
        /*0008*/ 	.word	0x00000010


	//----- nvinfo : EIATTR_FRAME_SIZE
	.align		4
.L_1:
        /*000c*/ 	.byte	0x04, 0x11
        /*000e*/ 	.short	(.L_3 - .L_2)
	.align		4
.L_2:
        /*0010*/ 	.word	index@(_Z21colour_to_gray_kernelPfS_jj)
        /*0014*/ 	.word	0x00000000


	//----- nvinfo : EIATTR_MIN_STACK_SIZE
	.align		4
.L_3:
        /*0018*/ 	.byte	0x04, 0x12
        /*001a*/ 	.short	(.L_5 - .L_4)
	.align		4
.L_4:
        /*001c*/ 	.word	index@(_Z21colour_to_gray_kernelPfS_jj)
        /*0020*/ 	.word	0x00000000
.L_5:


//--------------------- .nv.compat                --------------------------
	.section	.nv.compat,"",@"SHT_CUDA_COMPAT_INFO"
	.align	4
        /*0000*/ 	.byte	0x02, 0x09, 0x00, 0x00, 0x02, 0x02, 0x01, 0x00, 0x02, 0x05, 0x05, 0x00, 0x03, 0x07, 0x01, 0x01
        /*0010*/ 	.byte	0x02, 0x03, 0x00, 0x00, 0x02, 0x06, 0x01, 0x00, 0x04, 0x0b, 0x08, 0x00, 0x09, 0x00, 0x00, 0x00
        /*0020*/ 	.byte	0x00, 0x00, 0x00, 0x00


//--------------------- .nv.info._Z21colour_to_gray_kernelPfS_jj --------------------------
	.section	.nv.info._Z21colour_to_gray_kernelPfS_jj,"",@"SHT_CUDA_INFO"
	.sectionflags	@""
	.align	4


	//----- nvinfo : EIATTR_CUDA_API_VERSION
	.align		4
        /*0000*/ 	.byte	0x04, 0x37
        /*0002*/ 	.short	(.L_7 - .L_6)
.L_6:
        /*0004*/ 	.word	0x00000082


	//----- nvinfo : EIATTR_KPARAM_INFO
	.align		4
.L_7:
        /*0008*/ 	.byte	0x04, 0x17
        /*000a*/ 	.short	(.L_9 - .L_8)
.L_8:
        /*000c*/ 	.word	0x00000000
        /*0010*/ 	.short	0x0003
        /*0012*/ 	.short	0x0014
        /*0014*/ 	.byte	0x00, 0xf0, 0x11, 0x00


	//----- nvinfo : EIATTR_KPARAM_INFO
	.align		4
.L_9:
        /*0018*/ 	.byte	0x04, 0x17
        /*001a*/ 	.short	(.L_11 - .L_10)
.L_10:
        /*001c*/ 	.word	0x00000000
        /*0020*/ 	.short	0x0002
        /*0022*/ 	.short	0x0010
        /*0024*/ 	.byte	0x00, 0xf0, 0x11, 0x00


	//----- nvinfo : EIATTR_KPARAM_INFO
	.align		4
.L_11:
        /*0028*/ 	.byte	0x04, 0x17
        /*002a*/ 	.short	(.L_13 - .L_12)
.L_12:
        /*002c*/ 	.word	0x00000000
        /*0030*/ 	.short	0x0001
        /*0032*/ 	.short	0x0008
        /*0034*/ 	.byte	0x00, 0xf5, 0x21, 0x00


	//----- nvinfo : EIATTR_KPARAM_INFO
	.align		4
.L_13:
        /*0038*/ 	.byte	0x04, 0x17
        /*003a*/ 	.short	(.L_15 - .L_14)
.L_14:
        /*003c*/ 	.word	0x00000000
        /*0040*/ 	.short	0x0000
        /*0042*/ 	.short	0x0000
        /*0044*/ 	.byte	0x00, 0xf5, 0x21, 0x00


	//----- nvinfo : EIATTR_SPARSE_MMA_MASK
	.align		4
.L_15:
        /*0048*/ 	.byte	0x03, 0x50
        /*004a*/ 	.short	0x0000


	//----- nvinfo : EIATTR_MAXREG_COUNT
	.align		4
        /*004c*/ 	.byte	0x03, 0x1b
        /*004e*/ 	.short	0x00ff


	//----- nvinfo : EIATTR_MERCURY_ISA_VERSION
	.align		4
        /*0050*/ 	.byte	0x03, 0x5f
        /*0052*/ 	.short	0x0101


	//----- nvinfo : EIATTR_VRC_CTA_INIT_COUNT
	.align		4
        /*0054*/ 	.byte	0x02, 0x4a
	.zero		1
	.zero		1


	//----- nvinfo : EIATTR_EXIT_INSTR_OFFSETS
	.align		4
        /*0058*/ 	.byte	0x04, 0x1c
        /*005a*/ 	.short	(.L_17 - .L_16)


	//   ....[0]....
.L_16:
        /*005c*/ 	.word	0x000000c0


	//   ....[1]....
        /*0060*/ 	.word	0x000001d0


	//----- nvinfo : EIATTR_CBANK_PARAM_SIZE
	.align		4
.L_17:
        /*0064*/ 	.byte	0x03, 0x19
        /*0066*/ 	.short	0x0018


	//----- nvinfo : EIATTR_PARAM_CBANK
	.align		4
        /*0068*/ 	.byte	0x04, 0x0a
        /*006a*/ 	.short	(.L_19 - .L_18)
	.align		4
.L_18:
        /*006c*/ 	.word	index@(.nv.constant0._Z21colour_to_gray_kernelPfS_jj)
        /*0070*/ 	.short	0x0380
        /*0072*/ 	.short	0x0018


	//----- nvinfo : EIATTR_SW_WAR
	.align		4
.L_19:
        /*0074*/ 	.byte	0x04, 0x36
        /*0076*/ 	.short	(.L_21 - .L_20)
.L_20:
        /*0078*/ 	.word	0x00000008
.L_21:


//--------------------- .nv.callgraph             --------------------------
	.section	.nv.callgraph,"",@"SHT_CUDA_CALLGRAPH"
	.align	4
	.sectionentsize	8
	.align		4
        /*0000*/ 	.word	0x00000000
	.align		4
        /*0004*/ 	.word	0xffffffff
	.align		4
        /*0008*/ 	.word	0x00000000
	.align		4
        /*000c*/ 	.word	0xfffffffe
	.align		4
        /*0010*/ 	.word	0x00000000
	.align		4
        /*0014*/ 	.word	0xfffffffd
	.align		4
        /*0018*/ 	.word	0x00000000
	.align		4
        /*001c*/ 	.word	0xfffffffc


//--------------------- .text._Z21colour_to_gray_kernelPfS_jj --------------------------
	.section	.text._Z21colour_to_gray_kernelPfS_jj,"ax",@progbits
	.align	128
        .global         _Z21colour_to_gray_kernelPfS_jj
        .type           _Z21colour_to_gray_kernelPfS_jj,@function
        .size           _Z21colour_to_gray_kernelPfS_jj,(.L_x_1 - _Z21colour_to_gray_kernelPfS_jj)
        .other          _Z21colour_to_gray_kernelPfS_jj,@"STO_CUDA_ENTRY STV_DEFAULT"
_Z21colour_to_gray_kernelPfS_jj:
.text._Z21colour_to_gray_kernelPfS_jj:
[----:B------:R-:W-:Y:S01]  /*0000*/  LDC R1, c[0x0][0x37c] ;  /* 0x0000df00ff017b82 */ /* 0x000fe20000000800 */
[----:B------:R-:W0:Y:S07]  /*0010*/  S2R R3, SR_TID.Y ;  /* 0x0000000000037919 */ /* 0x000e2e0000002200 */
[----:B------:R-:W1:Y:S01]  /*0020*/  LDC R5, c[0x0][0x360] ;  /* 0x0000d800ff057b82 */ /* 0x000e620000000800 */
[----:B------:R-:W1:Y:S07]  /*0030*/  S2R R2, SR_TID.X ;  /* 0x0000000000027919 */ /* 0x000e6e0000002100 */
[----:B------:R-:W0:Y:S08]  /*0040*/  S2UR UR5, SR_CTAID.Y ;  /* 0x00000000000579c3 */ /* 0x000e300000002600 */
[----:B------:R-:W0:Y:S08]  /*0050*/  LDC R0, c[0x0][0x364] ;  /* 0x0000d900ff007b82 */ /* 0x000e300000000800 */
[----:B------:R-:W1:Y:S08]  /*0060*/  S2UR UR4, SR_CTAID.X ;  /* 0x00000000000479c3 */ /* 0x000e700000002500 */
[----:B------:R-:W2:Y:S01]  /*0070*/  LDC.64 R6, c[0x0][0x390] ;  /* 0x0000e400ff067b82 */ /* 0x000ea20000000a00 */
[----:B0-----:R-:W-:-:S02]  /*0080*/  IMAD R0, R0, UR5, R3 ;  /* 0x0000000500007c24 */ /* 0x001fc4000f8e0203 */
[----:B-1----:R-:W-:-:S03]  /*0090*/  IMAD R5, R5, UR4, R2 ;  /* 0x0000000405057c24 */ /* 0x002fc6000f8e0202 */
[----:B--2---:R-:W-:-:S04]  /*00a0*/  ISETP.GE.U32.AND P0, PT, R0, R7, PT ;  /* 0x000000070000720c */ /* 0x004fc80003f06070 */
[----:B------:R-:W-:-:S13]  /*00b0*/  ISETP.GE.U32.OR P0, PT, R5, R6, P0 ;  /* 0x000000060500720c */ /* 0x000fda0000706470 */
[----:B------:R-:W-:Y:S05]  /*00c0*/  @P0 EXIT ;  /* 0x000000000000094d */ /* 0x000fea0003800000 */
[----:B------:R-:W0:Y:S01]  /*00d0*/  LDC.64 R2, c[0x0][0x380] ;  /* 0x0000e000ff027b82 */ /* 0x000e220000000a00 */
[----:B------:R-:W1:Y:S01]  /*00e0*/  LDCU.64 UR4, c[0x0][0x358] ;  /* 0x00006b00ff0477ac */ /* 0x000e620008000a00 */
[-C--:B------:R-:W-:Y:S02]  /*00f0*/  IMAD R11, R0, R6.reuse, R5 ;  /* 0x00000006000b7224 */ /* 0x080fe400078e0205 */
[----:B------:R-:W-:-:S04]  /*0100*/  IMAD R7, R7, R6, RZ ;  /* 0x0000000607077224 */ /* 0x000fc800078e02ff */
[----:B------:R-:W2:Y:S01]  /*0110*/  LDC.64 R8, c[0x0][0x388] ;  /* 0x0000e200ff087b82 */ /* 0x000ea20000000a00 */
[----:B0-----:R-:W-:-:S04]  /*0120*/  IMAD.WIDE R2, R11, 0x4, R2 ;  /* 0x000000040b027825 */ /* 0x001fc800078e0202 */
[C---:B------:R-:W-:Y:S02]  /*0130*/  IMAD.WIDE R4, R7.reuse, 0x4, R2 ;  /* 0x0000000407047825 */ /* 0x040fe400078e0202 */
[----:B-1----:R-:W3:Y:S04]  /*0140*/  LDG.E R2, desc[UR4][R2.64] ;  /* 0x0000000402027981 */ /* 0x002ee8000c1e1900 */
[----:B------:R-:W4:Y:S01]  /*0150*/  LDG.E R0, desc[UR4][R4.64] ;  /* 0x0000000404007981 */ /* 0x000f22000c1e1900 */
[----:B------:R-:W-:-:S06]  /*0160*/  IMAD.WIDE R6, R7, 0x4, R4 ;  /* 0x0000000407067825 */ /* 0x000fcc00078e0204 */
[----:B------:R-:W5:Y:S01]  /*0170*/  LDG.E R6, desc[UR4][R6.64] ;  /* 0x0000000406067981 */ /* 0x000f62000c1e1900 */
[----:B--2---:R-:W-:-:S04]  /*0180*/  IMAD.WIDE R8, R11, 0x4, R8 ;  /* 0x000000040b087825 */ /* 0x004fc800078e0208 */
[----:B----4-:R-:W-:-:S04]  /*0190*/  FMUL R13, R0, 0.72000002861022949219 ;  /* 0x3f3851ec000d7820 */ /* 0x010fc80000400000 */
[----:B---3--:R-:W-:-:S04]  /*01a0*/  FFMA R13, R2, 0.20999999344348907471, R13 ;  /* 0x3e570a3d020d7823 */ /* 0x008fc8000000000d */
[----:B-----5:R-:W-:-:S05]  /*01b0*/  FFMA R13, R6, 0.070000000298023223877, R13 ;  /* 0x3d8f5c29060d7823 */ /* 0x020fca000000000d */
[----:B------:R-:W-:Y:S01]  /*01c0*/  STG.E desc[UR4][R8.64], R13 ;  /* 0x0000000d08007986 */ /* 0x000fe2000c101904 */
[----:B------:R-:W-:Y:S05]  /*01d0*/  EXIT ;  /* 0x000000000000794d */ /* 0x000fea0003800000 */
.L_x_0:
[----:B------:R-:W-:-:S00]  /*01e0*/  BRA `(.L_x_0) ;  /* 0xfffffffc00fc7947 */ /* 0x000fc0000383ffff */
[----:B------:R-:W-:-:S00]  /*01f0*/  NOP ;  /* 0x0000000000007918 */ /* 0x000fc00000000000 */
        /* <DEDUP_REMOVED lines=8> */
.L_x_1:


//--------------------- .nv.shared.reserved.0     --------------------------
	.section	.nv.shared.reserved.0,"aw",@nobits
	.weak		__nv_reservedSMEM_offset_0_alias
	.size		__nv_reservedSMEM_offset_0_alias, 0, 64
	.other		__nv_reservedSMEM_offset_0_alias,@"STO_CUDA_RESERVED_SHARED STV_DEFAULT"
__nv_reservedSMEM_offset_0_alias:
	.zero		0
	.zero		64


//--------------------- .nv.constant0._Z21colour_to_gray_kernelPfS_jj --------------------------
	.section	.nv.constant0._Z21colour_to_gray_kernelPfS_jj,"a",@progbits
	.sectionflags	@""
	.align	4
.nv.constant0._Z21colour_to_gray_kernelPfS_jj:
	.zero		920


//--------------------- SYMBOLS --------------------------

	.type		.nv.reservedSmem.offset0,@object
	.size		.nv.reservedSmem.offset0,0x4
